//
// Generated by NVIDIA NVVM Compiler
//
// Compiler Build ID: CL-36424714
// Cuda compilation tools, release 13.0, V13.0.88
// Based on NVVM 20.0.0
//

.version 9.0
.target sm_100
.address_size 64

	// .globl	_Z18vector_dot_productPfS_S_

.visible .entry _Z18vector_dot_productPfS_S_(
	.param .u64 .ptr .align 1 _Z18vector_dot_productPfS_S__param_0,
	.param .u64 .ptr .align 1 _Z18vector_dot_productPfS_S__param_1,
	.param .u64 .ptr .align 1 _Z18vector_dot_productPfS_S__param_2
)
{
	.reg .pred 	%p<2>;
	.reg .b32 	%r<5>;
	.reg .b32 	%f<4>;
	.reg .b64 	%rd<11>;

	ld.param.u64 	%rd1, [_Z18vector_dot_productPfS_S__param_0];
	ld.param.u64 	%rd2, [_Z18vector_dot_productPfS_S__param_1];
	ld.param.u64 	%rd3, [_Z18vector_dot_productPfS_S__param_2];
	mov.u32 	%r2, %tid.x;
	mov.u32 	%r3, %ctaid.x;
	mov.u32 	%r4, %ntid.x;
	mad.lo.s32 	%r1, %r3, %r4, %r2;
	setp.gt.s32 	%p1, %r1, 1023;
	@%p1 bra 	$L__BB0_2;
	cvta.to.global.u64 	%rd4, %rd1;
	cvta.to.global.u64 	%rd5, %rd2;
	cvta.to.global.u64 	%rd6, %rd3;
	mul.wide.s32 	%rd7, %r1, 4;
	add.s64 	%rd8, %rd4, %rd7;
	ld.global.f32 	%f1, [%rd8];
	add.s64 	%rd9, %rd5, %rd7;
	ld.global.f32 	%f2, [%rd9];
	mul.f32 	%f3, %f1, %f2;
	add.s64 	%rd10, %rd6, %rd7;
	st.global.f32 	[%rd10], %f3;
$L__BB0_2:
	ret;

}


// ===== COMPILED SASS (sm_100) =====

	.target	sm_100

	.elftype	@"ET_EXEC"


//--------------------- .note.nv.tkinfo           --------------------------
	.section	.note.nv.tkinfo,"",@"SHT_NOTE"
	.sectionflags	@"SHF_NOTE_NV_TKINFO"
	.tkinfo
        /*0018*/ 	.word	0x00000002
        /*0030*/ 	.string	""
        /*0030*/ 	.string	"ptxas"
        /*0030*/ 	.string	"Cuda compilation tools, release 13.0, V13.0.88"
        /*0030*/ 	.string	"Build cuda_13.0.r13.0/compiler.36424714_0"
        /*0030*/ 	.string	"-arch sm_100 -m 64 "



//--------------------- .note.nv.cuinfo           --------------------------
	.section	.note.nv.cuinfo,"",@"SHT_NOTE"
	.sectionflags	@"SHF_NOTE_NV_CUINFO"
        /*0018*/ 	.short	0x0002
        /*001a*/ 	.short	0x0064
        /*001c*/ 	.short	0x0082
	.zero		2


//--------------------- .nv.info                  --------------------------
	.section	.nv.info,"",@"SHT_CUDA_INFO"
	.align	4


	//----- nvinfo : EIATTR_REGCOUNT
	.align		4
        /*0000*/ 	.byte	0x04, 0x2f
        /*0002*/ 	.short	(.L_1 - .L_0)
	.align		4
.L_0:
        /*0004*/ 	.word	index@(_Z18vector_dot_productPfS_S_)
        /*0008*/ 	.word	0x0000000c


	//----- nvinfo : EIATTR_FRAME_SIZE
	.align		4
.L_1:
        /*000c*/ 	.byte	0x04, 0x11
        /*000e*/ 	.short	(.L_3 - .L_2)
	.align		4
.L_2:
        /*0010*/ 	.word	index@(_Z18vector_dot_productPfS_S_)
        /*0014*/ 	.word	0x00000000


	//----- nvinfo : EIATTR_MIN_STACK_SIZE
	.align		4
.L_3:
        /*0018*/ 	.byte	0x04, 0x12
        /*001a*/ 	.short	(.L_5 - .L_4)
	.align		4
.L_4:
        /*001c*/ 	.word	index@(_Z18vector_dot_productPfS_S_)
        /*0020*/ 	.word	0x00000000
.L_5:


//--------------------- .nv.compat                --------------------------
	.section	.nv.compat,"",@"SHT_CUDA_COMPAT_INFO"
	.align	4
        /*0000*/ 	.byte	0x02, 0x09, 0x00, 0x00, 0x02, 0x02, 0x01, 0x00, 0x02, 0x05, 0x05, 0x00, 0x03, 0x07, 0x01, 0x01
        /*0010*/ 	.byte	0x02, 0x03, 0x00, 0x00, 0x02, 0x06, 0x01, 0x00, 0x04, 0x0b, 0x08, 0x00, 0x09, 0x00, 0x00, 0x00
        /*0020*/ 	.byte	0x00, 0x00, 0x00, 0x00


//--------------------- .nv.info._Z18vector_dot_productPfS_S_ --------------------------
	.section	.nv.info._Z18vector_dot_productPfS_S_,"",@"SHT_CUDA_INFO"
	.sectionflags	@""
	.align	4


	//----- nvinfo : EIATTR_CUDA_API_VERSION
	.align		4
        /*0000*/ 	.byte	0x04, 0x37
        /*0002*/ 	.short	(.L_7 - .L_6)
.L_6:
        /*0004*/ 	.word	0x00000082


	//----- nvinfo : EIATTR_KPARAM_INFO
	.align		4
.L_7:
        /*0008*/ 	.byte	0x04, 0x17
        /*000a*/ 	.short	(.L_9 - .L_8)
.L_8:
        /*000c*/ 	.word	0x00000000
        /*0010*/ 	.short	0x0002
        /*0012*/ 	.short	0x0010
        /*0014*/ 	.byte	0x00, 0xf5, 0x21, 0x00


	//----- nvinfo : EIATTR_KPARAM_INFO
	.align		4
.L_9:
        /*0018*/ 	.byte	0x04, 0x17
        /*001a*/ 	.short	(.L_11 - .L_10)
.L_10:
        /*001c*/ 	.word	0x00000000
        /*0020*/ 	.short	0x0001
        /*0022*/ 	.short	0x0008
        /*0024*/ 	.byte	0x00, 0xf5, 0x21, 0x00


	//----- nvinfo : EIATTR_KPARAM_INFO
	.align		4
.L_11:
        /*0028*/ 	.byte	0x04, 0x17
        /*002a*/ 	.short	(.L_13 - .L_12)
.L_12:
        /*002c*/ 	.word	0x00000000
        /*0030*/ 	.short	0x0000
        /*0032*/ 	.short	0x0000
        /*0034*/ 	.byte	0x00, 0xf5, 0x21, 0x00


	//----- nvinfo : EIATTR_SPARSE_MMA_MASK
	.align		4
.L_13:
        /*0038*/ 	.byte	0x03, 0x50
        /*003a*/ 	.short	0x0000


	//----- nvinfo : EIATTR_MAXREG_COUNT
	.align		4
        /*003c*/ 	.byte	0x03, 0x1b
        /*003e*/ 	.short	0x00ff


	//----- nvinfo : EIATTR_MERCURY_ISA_VERSION
	.align		4
        /*0040*/ 	.byte	0x03, 0x5f
        /*0042*/ 	.short	0x0101


	//----- nvinfo : EIATTR_VRC_CTA_INIT_COUNT
	.align		4
        /*0044*/ 	.byte	0x02, 0x4a
	.zero		1
	.zero		1


	//----- nvinfo : EIATTR_EXIT_INSTR_OFFSETS
	.align		4
        /*0048*/ 	.byte	0x04, 0x1c
        /*004a*/ 	.short	(.L_15 - .L_14)


	//   ....[0]....
.L_14:
        /*004c*/ 	.word	0x00000060


	//   ....[1]....
        /*0050*/ 	.word	0x00000120


	//----- nvinfo : EIATTR_CBANK_PARAM_SIZE
	.align		4
.L_15:
        /*0054*/ 	.byte	0x03, 0x19
        /*0056*/ 	.short	0x0018


	//----- nvinfo : EIATTR_PARAM_CBANK
	.align		4
        /*0058*/ 	.byte	0x04, 0x0a
        /*005a*/ 	.short	(.L_17 - .L_16)
	.align		4
.L_16:
        /*005c*/ 	.word	index@(.nv.constant0._Z18vector_dot_productPfS_S_)
        /*0060*/ 	.short	0x0380
        /*0062*/ 	.short	0x0018


	//----- nvinfo : EIATTR_SW_WAR
	.align		4
.L_17:
        /*0064*/ 	.byte	0x04, 0x36
        /*0066*/ 	.short	(.L_19 - .L_18)
.L_18:
        /*0068*/ 	.word	0x00000008
.L_19:


//--------------------- .nv.callgraph             --------------------------
	.section	.nv.callgraph,"",@"SHT_CUDA_CALLGRAPH"
	.align	4
	.sectionentsize	8
	.align		4
        /*0000*/ 	.word	0x00000000
	.align		4
        /*0004*/ 	.word	0xffffffff
	.align		4
        /*0008*/ 	.word	0x00000000
	.align		4
        /*000c*/ 	.word	0xfffffffe
	.align		4
        /*0010*/ 	.word	0x00000000
	.align		4
        /*0014*/ 	.word	0xfffffffd
	.align		4
        /*0018*/ 	.word	0x00000000
	.align		4
        /*001c*/ 	.word	0xfffffffc


//--------------------- .text._Z18vector_dot_productPfS_S_ --------------------------
	.section	.text._Z18vector_dot_productPfS_S_,"ax",@progbits
	.align	128
        .global         _Z18vector_dot_productPfS_S_
        .type           _Z18vector_dot_productPfS_S_,@function
        .size           _Z18vector_dot_productPfS_S_,(.L_x_1 - _Z18vector_dot_productPfS_S_)
        .other          _Z18vector_dot_productPfS_S_,@"STO_CUDA_ENTRY STV_DEFAULT"
_Z18vector_dot_productPfS_S_:
.text._Z18vector_dot_productPfS_S_:
[----:B------:R-:W-:Y:S01]  /*0000*/  LDC R1, c[0x0][0x37c] ;  /* 0x0000df00ff017b82 */ /* 0x000fe20000000800 */
[----:B------:R-:W0:Y:S07]  /*0010*/  S2R R9, SR_TID.X ;  /* 0x0000000000097919 */ /* 0x000e2e0000002100 */
[----:B------:R-:W0:Y:S08]  /*0020*/  S2UR UR4, SR_CTAID.X ;  /* 0x00000000000479c3 */ /* 0x000e300000002500 */
[----:B------:R-:W0:Y:S02]  /*0030*/  LDC R0, c[0x0][0x360] ;  /* 0x0000d800ff007b82 */ /* 0x000e240000000800 */
[----:B0-----:R-:W-:-:S05]  /*0040*/  IMAD R9, R0, UR4, R9 ;  /* 0x0000000400097c24 */ /* 0x001fca000f8e0209 */
[----:B------:R-:W-:-:S13]  /*0050*/  ISETP.GT.AND P0, PT, R9, 0x3ff, PT ;  /* 0x000003ff0900780c */ /* 0x000fda0003f04270 */
[----:B------:R-:W-:Y:S05]  /*0060*/  @P0 EXIT ;  /* 0x000000000000094d */ /* 0x000fea0003800000 */
[----:B------:R-:W0:Y:S01]  /*0070*/  LDC.64 R2, c[0x0][0x380] ;  /* 0x0000e000ff027b82 */ /* 0x000e220000000a00 */
[----:B------:R-:W1:Y:S07]  /*0080*/  LDCU.64 UR4, c[0x0][0x358] ;  /* 0x00006b00ff0477ac */ /* 0x000e6e0008000a00 */
[----:B------:R-:W2:Y:S08]  /*0090*/  LDC.64 R4, c[0x0][0x388] ;  /* 0x0000e200ff047b82 */ /* 0x000eb00000000a00 */
[----:B------:R-:W3:Y:S01]  /*00a0*/  LDC.64 R6, c[0x0][0x390] ;  /* 0x0000e400ff067b82 */ /* 0x000ee20000000a00 */
[----:B0-----:R-:W-:-:S06]  /*00b0*/  IMAD.WIDE R2, R9, 0x4, R2 ;  /* 0x0000000409027825 */ /* 0x001fcc00078e0202 */
[----:B-1----:R-:W4:Y:S01]  /*00c0*/  LDG.E R2, desc[UR4][R2.64] ;  /* 0x0000000402027981 */ /* 0x002f22000c1e1900 */
[----:B--2---:R-:W-:-:S06]  /*00d0*/  IMAD.WIDE R4, R9, 0x4, R4 ;  /* 0x0000000409047825 */ /* 0x004fcc00078e0204 */
[----:B------:R-:W4:Y:S01]  /*00e0*/  LDG.E R5, desc[UR4][R4.64] ;  /* 0x0000000404057981 */ /* 0x000f22000c1e1900 */
[----:B---3--:R-:W-:-:S04]  /*00f0*/  IMAD.WIDE R6, R9, 0x4, R6 ;  /* 0x0000000409067825 */ /* 0x008fc800078e0206 */
[----:B----4-:R-:W-:-:S05]  /*0100*/  FMUL R9, R2, R5 ;  /* 0x0000000502097220 */ /* 0x010fca0000400000 */
[----:B------:R-:W-:Y:S01]  /*0110*/  STG.E desc[UR4][R6.64], R9 ;  /* 0x0000000906007986 */ /* 0x000fe2000c101904 */
[----:B------:R-:W-:Y:S05]  /*0120*/  EXIT ;  /* 0x000000000000794d */ /* 0x000fea0003800000 */
.L_x_0:
[----:B------:R-:W-:-:S00]  /*0130*/  BRA `(.L_x_0) ;  /* 0xfffffffc00fc7947 */ /* 0x000fc0000383ffff */
[----:B------:R-:W-:-:S00]  /*0140*/  NOP ;  /* 0x0000000000007918 */ /* 0x000fc00000000000 */
        /* <DEDUP_REMOVED lines=11> */
.L_x_1:


//--------------------- .nv.shared.reserved.0     --------------------------
	.section	.nv.shared.reserved.0,"aw",@nobits
	.weak		__nv_reservedSMEM_offset_0_alias
	.size		__nv_reservedSMEM_offset_0_alias, 0, 64
	.other		__nv_reservedSMEM_offset_0_alias,@"STO_CUDA_RESERVED_SHARED STV_DEFAULT"
__nv_reservedSMEM_offset_0_alias:
	.zero		0
	.zero		64


//--------------------- .nv.constant0._Z18vector_dot_productPfS_S_ --------------------------
	.section	.nv.constant0._Z18vector_dot_productPfS_S_,"a",@progbits
	.sectionflags	@""
	.align	4
.nv.constant0._Z18vector_dot_productPfS_S_:
	.zero		920


//--------------------- SYMBOLS --------------------------

	.type		.nv.reservedSmem.offset0,@object
	.size		.nv.reservedSmem.offset0,0x4
